//
// Generated by NVIDIA NVVM Compiler
//
// Compiler Build ID: CL-36424714
// Cuda compilation tools, release 13.0, V13.0.88
// Based on NVVM 20.0.0
//

.version 9.0
.target sm_100
.address_size 64

	// .globl	default_function_kernel0

.visible .entry default_function_kernel0(
	.param .u64 .ptr .align 1 default_function_kernel0_param_0,
	.param .u64 .ptr .align 1 default_function_kernel0_param_1,
	.param .u64 .ptr .align 1 default_function_kernel0_param_2
)
{
	.reg .pred 	%p<8>;
	.reg .b32 	%r<23>;
	.reg .b32 	%f<59>;
	.reg .b64 	%rd<13>;

	ld.param.u64 	%rd2, [default_function_kernel0_param_0];
	ld.param.u64 	%rd3, [default_function_kernel0_param_1];
	ld.param.u64 	%rd1, [default_function_kernel0_param_2];
	mov.u32 	%r1, %ctaid.y;
	shl.b32 	%r5, %r1, 9;
	mov.u32 	%r6, %tid.x;
	add.s32 	%r7, %r5, %r6;
	mov.u32 	%r2, %ctaid.x;
	shl.b32 	%r8, %r2, 9;
	add.s32 	%r9, %r8, %r6;
	cvta.to.global.u64 	%rd4, %rd2;
	cvta.to.global.u64 	%rd5, %rd3;
	mul.wide.u32 	%rd6, %r7, 4;
	add.s64 	%rd7, %rd4, %rd6;
	ld.global.nc.f32 	%f1, [%rd7];
	mul.wide.u32 	%rd8, %r9, 4;
	add.s64 	%rd9, %rd5, %rd8;
	ld.global.nc.f32 	%f2, [%rd9];
	fma.rn.f32 	%f3, %f1, %f2, 0f00000000;
	ld.global.nc.f32 	%f4, [%rd7+128];
	ld.global.nc.f32 	%f5, [%rd9+128];
	fma.rn.f32 	%f6, %f4, %f5, %f3;
	ld.global.nc.f32 	%f7, [%rd7+256];
	ld.global.nc.f32 	%f8, [%rd9+256];
	fma.rn.f32 	%f9, %f7, %f8, %f6;
	ld.global.nc.f32 	%f10, [%rd7+384];
	ld.global.nc.f32 	%f11, [%rd9+384];
	fma.rn.f32 	%f12, %f10, %f11, %f9;
	ld.global.nc.f32 	%f13, [%rd7+512];
	ld.global.nc.f32 	%f14, [%rd9+512];
	fma.rn.f32 	%f15, %f13, %f14, %f12;
	ld.global.nc.f32 	%f16, [%rd7+640];
	ld.global.nc.f32 	%f17, [%rd9+640];
	fma.rn.f32 	%f18, %f16, %f17, %f15;
	ld.global.nc.f32 	%f19, [%rd7+768];
	ld.global.nc.f32 	%f20, [%rd9+768];
	fma.rn.f32 	%f21, %f19, %f20, %f18;
	ld.global.nc.f32 	%f22, [%rd7+896];
	ld.global.nc.f32 	%f23, [%rd9+896];
	fma.rn.f32 	%f24, %f22, %f23, %f21;
	ld.global.nc.f32 	%f25, [%rd7+1024];
	ld.global.nc.f32 	%f26, [%rd9+1024];
	fma.rn.f32 	%f27, %f25, %f26, %f24;
	ld.global.nc.f32 	%f28, [%rd7+1152];
	ld.global.nc.f32 	%f29, [%rd9+1152];
	fma.rn.f32 	%f30, %f28, %f29, %f27;
	ld.global.nc.f32 	%f31, [%rd7+1280];
	ld.global.nc.f32 	%f32, [%rd9+1280];
	fma.rn.f32 	%f33, %f31, %f32, %f30;
	ld.global.nc.f32 	%f34, [%rd7+1408];
	ld.global.nc.f32 	%f35, [%rd9+1408];
	fma.rn.f32 	%f36, %f34, %f35, %f33;
	ld.global.nc.f32 	%f37, [%rd7+1536];
	ld.global.nc.f32 	%f38, [%rd9+1536];
	fma.rn.f32 	%f39, %f37, %f38, %f36;
	ld.global.nc.f32 	%f40, [%rd7+1664];
	ld.global.nc.f32 	%f41, [%rd9+1664];
	fma.rn.f32 	%f42, %f40, %f41, %f39;
	ld.global.nc.f32 	%f43, [%rd7+1792];
	ld.global.nc.f32 	%f44, [%rd9+1792];
	fma.rn.f32 	%f45, %f43, %f44, %f42;
	ld.global.nc.f32 	%f46, [%rd7+1920];
	ld.global.nc.f32 	%f47, [%rd9+1920];
	fma.rn.f32 	%f48, %f46, %f47, %f45;
	// begin inline asm
	activemask.b32 %r4;
	// end inline asm
	mov.b32 	%r10, %f48;
	shfl.sync.down.b32	%r11|%p1, %r10, 16, 31, %r4;
	mov.b32 	%f49, %r11;
	add.f32 	%f50, %f48, %f49;
	mov.b32 	%r12, %f50;
	shfl.sync.down.b32	%r13|%p2, %r12, 8, 31, %r4;
	mov.b32 	%f51, %r13;
	add.f32 	%f52, %f50, %f51;
	mov.b32 	%r14, %f52;
	shfl.sync.down.b32	%r15|%p3, %r14, 4, 31, %r4;
	mov.b32 	%f53, %r15;
	add.f32 	%f54, %f52, %f53;
	mov.b32 	%r16, %f54;
	shfl.sync.down.b32	%r17|%p4, %r16, 2, 31, %r4;
	mov.b32 	%f55, %r17;
	add.f32 	%f56, %f54, %f55;
	mov.b32 	%r18, %f56;
	shfl.sync.down.b32	%r19|%p5, %r18, 1, 31, %r4;
	mov.b32 	%f57, %r19;
	add.f32 	%f58, %f56, %f57;
	mov.b32 	%r20, %f58;
	shfl.sync.idx.b32	%r3|%p6, %r20, 0, 31, %r4;
	setp.ne.s32 	%p7, %r6, 0;
	@%p7 bra 	$L__BB0_2;
	cvta.to.global.u64 	%rd10, %rd1;
	shl.b32 	%r21, %r1, 11;
	add.s32 	%r22, %r21, %r2;
	mul.wide.u32 	%rd11, %r22, 4;
	add.s64 	%rd12, %rd10, %rd11;
	st.global.u32 	[%rd12], %r3;
$L__BB0_2:
	ret;

}


// ===== COMPILED SASS (sm_100) =====

	.target	sm_100

	.elftype	@"ET_EXEC"


//--------------------- .note.nv.tkinfo           --------------------------
	.section	.note.nv.tkinfo,"",@"SHT_NOTE"
	.sectionflags	@"SHF_NOTE_NV_TKINFO"
	.tkinfo
        /*0018*/ 	.word	0x00000002
        /*0030*/ 	.string	""
        /*0030*/ 	.string	"ptxas"
        /*0030*/ 	.string	"Cuda compilation tools, release 13.0, V13.0.88"
        /*0030*/ 	.string	"Build cuda_13.0.r13.0/compiler.36424714_0"
        /*0030*/ 	.string	"-arch sm_100 -m 64 "



//--------------------- .note.nv.cuinfo           --------------------------
	.section	.note.nv.cuinfo,"",@"SHT_NOTE"
	.sectionflags	@"SHF_NOTE_NV_CUINFO"
        /*0018*/ 	.short	0x0002
        /*001a*/ 	.short	0x0064
        /*001c*/ 	.short	0x0082
	.zero		2


//--------------------- .nv.info                  --------------------------
	.section	.nv.info,"",@"SHT_CUDA_INFO"
	.align	4


	//----- nvinfo : EIATTR_REGCOUNT
	.align		4
        /*0000*/ 	.byte	0x04, 0x2f
        /*0002*/ 	.short	(.L_1 - .L_0)
	.align		4
.L_0:
        /*0004*/ 	.word	index@(default_function_kernel0)
        /*0008*/ 	.word	0x0000001f


	//----- nvinfo : EIATTR_FRAME_SIZE
	.align		4
.L_1:
        /*000c*/ 	.byte	0x04, 0x11
        /*000e*/ 	.short	(.L_3 - .L_2)
	.align		4
.L_2:
        /*0010*/ 	.word	index@(default_function_kernel0)
        /*0014*/ 	.word	0x00000000


	//----- nvinfo : EIATTR_MIN_STACK_SIZE
	.align		4
.L_3:
        /*0018*/ 	.byte	0x04, 0x12
        /*001a*/ 	.short	(.L_5 - .L_4)
	.align		4
.L_4:
        /*001c*/ 	.word	index@(default_function_kernel0)
        /*0020*/ 	.word	0x00000000
.L_5:


//--------------------- .nv.compat                --------------------------
	.section	.nv.compat,"",@"SHT_CUDA_COMPAT_INFO"
	.align	4
        /*0000*/ 	.byte	0x02, 0x09, 0x00, 0x00, 0x02, 0x02, 0x01, 0x00, 0x02, 0x05, 0x05, 0x00, 0x03, 0x07, 0x01, 0x01
        /*0010*/ 	.byte	0x02, 0x03, 0x00, 0x00, 0x02, 0x06, 0x01, 0x00, 0x04, 0x0b, 0x08, 0x00, 0x09, 0x00, 0x00, 0x00
        /*0020*/ 	.byte	0x00, 0x00, 0x00, 0x00


//--------------------- .nv.info.default_function_kernel0 --------------------------
	.section	.nv.info.default_function_kernel0,"",@"SHT_CUDA_INFO"
	.sectionflags	@""
	.align	4


	//----- nvinfo : EIATTR_CUDA_API_VERSION
	.align		4
        /*0000*/ 	.byte	0x04, 0x37
        /*0002*/ 	.short	(.L_7 - .L_6)
.L_6:
        /*0004*/ 	.word	0x00000082


	//----- nvinfo : EIATTR_KPARAM_INFO
	.align		4
.L_7:
        /*0008*/ 	.byte	0x04, 0x17
        /*000a*/ 	.short	(.L_9 - .L_8)
.L_8:
        /*000c*/ 	.word	0x00000000
        /*0010*/ 	.short	0x0002
        /*0012*/ 	.short	0x0010
        /*0014*/ 	.byte	0x00, 0xf5, 0x21, 0x00


	//----- nvinfo : EIATTR_KPARAM_INFO
	.align		4
.L_9:
        /*0018*/ 	.byte	0x04, 0x17
        /*001a*/ 	.short	(.L_11 - .L_10)
.L_10:
        /*001c*/ 	.word	0x00000000
        /*0020*/ 	.short	0x0001
        /*0022*/ 	.short	0x0008
        /*0024*/ 	.byte	0x00, 0xf5, 0x21, 0x00


	//----- nvinfo : EIATTR_KPARAM_INFO
	.align		4
.L_11:
        /*0028*/ 	.byte	0x04, 0x17
        /*002a*/ 	.short	(.L_13 - .L_12)
.L_12:
        /*002c*/ 	.word	0x00000000
        /*0030*/ 	.short	0x0000
        /*0032*/ 	.short	0x0000
        /*0034*/ 	.byte	0x00, 0xf5, 0x21, 0x00


	//----- nvinfo : EIATTR_SPARSE_MMA_MASK
	.align		4
.L_13:
        /*0038*/ 	.byte	0x03, 0x50
        /*003a*/ 	.short	0x0000


	//----- nvinfo : EIATTR_MAXREG_COUNT
	.align		4
        /*003c*/ 	.byte	0x03, 0x1b
        /*003e*/ 	.short	0x00ff


	//----- nvinfo : EIATTR_MERCURY_ISA_VERSION
	.align		4
        /*0040*/ 	.byte	0x03, 0x5f
        /*0042*/ 	.short	0x0101


	//----- nvinfo : EIATTR_COOP_GROUP_MASK_REGIDS
	.align		4
        /*0044*/ 	.byte	0x04, 0x29
        /*0046*/ 	.short	(.L_15 - .L_14)


	//   ....[0]....
.L_14:
        /*0048*/ 	.word	0x05000000


	//   ....[1]....
        /*004c*/ 	.word	0x05000000


	//   ....[2]....
        /*0050*/ 	.word	0x05000000


	//   ....[3]....
        /*0054*/ 	.word	0x05000000


	//   ....[4]....
        /*0058*/ 	.word	0x05000000


	//   ....[5]....
        /*005c*/ 	.word	0x05000000


	//----- nvinfo : EIATTR_COOP_GROUP_INSTR_OFFSETS
	.align		4
.L_15:
        /*0060*/ 	.byte	0x04, 0x28
        /*0062*/ 	.short	(.L_17 - .L_16)


	//   ....[0]....
.L_16:
        /*0064*/ 	.word	0x000003d0


	//   ....[1]....
        /*0068*/ 	.word	0x000003f0


	//   ....[2]....
        /*006c*/ 	.word	0x00000410


	//   ....[3]....
        /*0070*/ 	.word	0x00000430


	//   ....[4]....
        /*0074*/ 	.word	0x00000450


	//   ....[5]....
        /*0078*/ 	.word	0x00000470


	//----- nvinfo : EIATTR_VRC_CTA_INIT_COUNT
	.align		4
.L_17:
        /*007c*/ 	.byte	0x02, 0x4a
	.zero		1
	.zero		1


	//----- nvinfo : EIATTR_EXIT_INSTR_OFFSETS
	.align		4
        /*0080*/ 	.byte	0x04, 0x1c
        /*0082*/ 	.short	(.L_19 - .L_18)


	//   ....[0]....
.L_18:
        /*0084*/ 	.word	0x00000480


	//   ....[1]....
        /*0088*/ 	.word	0x000004d0


	//----- nvinfo : EIATTR_CBANK_PARAM_SIZE
	.align		4
.L_19:
        /*008c*/ 	.byte	0x03, 0x19
        /*008e*/ 	.short	0x0018


	//----- nvinfo : EIATTR_PARAM_CBANK
	.align		4
        /*0090*/ 	.byte	0x04, 0x0a
        /*0092*/ 	.short	(.L_21 - .L_20)
	.align		4
.L_20:
        /*0094*/ 	.word	index@(.nv.constant0.default_function_kernel0)
        /*0098*/ 	.short	0x0380
        /*009a*/ 	.short	0x0018


	//----- nvinfo : EIATTR_SW_WAR
	.align		4
.L_21:
        /*009c*/ 	.byte	0x04, 0x36
        /*009e*/ 	.short	(.L_23 - .L_22)
.L_22:
        /*00a0*/ 	.word	0x00000008
.L_23:


//--------------------- .nv.callgraph             --------------------------
	.section	.nv.callgraph,"",@"SHT_CUDA_CALLGRAPH"
	.align	4
	.sectionentsize	8
	.align		4
        /*0000*/ 	.word	0x00000000
	.align		4
        /*0004*/ 	.word	0xffffffff
	.align		4
        /*0008*/ 	.word	0x00000000
	.align		4
        /*000c*/ 	.word	0xfffffffe
	.align		4
        /*0010*/ 	.word	0x00000000
	.align		4
        /*0014*/ 	.word	0xfffffffd
	.align		4
        /*0018*/ 	.word	0x00000000
	.align		4
        /*001c*/ 	.word	0xfffffffc


//--------------------- .text.default_function_kernel0 --------------------------
	.section	.text.default_function_kernel0,"ax",@progbits
	.align	128
        .global         default_function_kernel0
        .type           default_function_kernel0,@function
        .size           default_function_kernel0,(.L_x_1 - default_function_kernel0)
        .other          default_function_kernel0,@"STO_CUDA_ENTRY STV_DEFAULT"
default_function_kernel0:
.text.default_function_kernel0:
[----:B------:R-:W-:Y:S01]  /*0000*/  LDC R1, c[0x0][0x37c] ;  /* 0x0000df00ff017b82 */ /* 0x000fe20000000800 */
[----:B------:R-:W0:Y:S07]  /*0010*/  S2R R6, SR_CTAID.Y ;  /* 0x0000000000067919 */ /* 0x000e2e0000002600 */
[----:B------:R-:W1:Y:S01]  /*0020*/  LDC.64 R4, c[0x0][0x380] ;  /* 0x0000e000ff047b82 */ /* 0x000e620000000a00 */
[----:B------:R-:W2:Y:S01]  /*0030*/  LDCU.64 UR4, c[0x0][0x358] ;  /* 0x00006b00ff0477ac */ /* 0x000ea20008000a00 */
[----:B------:R-:W0:Y:S01]  /*0040*/  S2R R8, SR_TID.X ;  /* 0x0000000000087919 */ /* 0x000e220000002100 */
[----:B------:R-:W3:Y:S05]  /*0050*/  S2R R7, SR_CTAID.X ;  /* 0x0000000000077919 */ /* 0x000eea0000002500 */
[----:B------:R-:W4:Y:S01]  /*0060*/  LDC.64 R2, c[0x0][0x388] ;  /* 0x0000e200ff027b82 */ /* 0x000f220000000a00 */
[----:B0-----:R-:W-:-:S02]  /*0070*/  LEA R9, R6, R8, 0x9 ;  /* 0x0000000806097211 */ /* 0x001fc400078e48ff */
[----:B---3--:R-:W-:-:S03]  /*0080*/  LEA R11, R7, R8, 0x9 ;  /* 0x00000008070b7211 */ /* 0x008fc600078e48ff */
[----:B-1----:R-:W-:-:S04]  /*0090*/  IMAD.WIDE.U32 R4, R9, 0x4, R4 ;  /* 0x0000000409047825 */ /* 0x002fc800078e0004 */
[----:B----4-:R-:W-:Y:S01]  /*00a0*/  IMAD.WIDE.U32 R2, R11, 0x4, R2 ;  /* 0x000000040b027825 */ /* 0x010fe200078e0002 */
[----:B--2---:R-:W2:Y:S04]  /*00b0*/  LDG.E.CONSTANT R0, desc[UR4][R4.64] ;  /* 0x0000000404007981 */ /* 0x004ea8000c1e9900 */
[----:B------:R-:W2:Y:S04]  /*00c0*/  LDG.E.CONSTANT R13, desc[UR4][R2.64] ;  /* 0x00000004020d7981 */ /* 0x000ea8000c1e9900 */
[----:B------:R-:W3:Y:S04]  /*00d0*/  LDG.E.CONSTANT R15, desc[UR4][R4.64+0x80] ;  /* 0x00008004040f7981 */ /* 0x000ee8000c1e9900 */
[----:B------:R-:W3:Y:S04]  /*00e0*/  LDG.E.CONSTANT R14, desc[UR4][R2.64+0x80] ;  /* 0x00008004020e7981 */ /* 0x000ee8000c1e9900 */
[----:B------:R-:W4:Y:S04]  /*00f0*/  LDG.E.CONSTANT R25, desc[UR4][R4.64+0x100] ;  /* 0x0001000404197981 */ /* 0x000f28000c1e9900 */
[----:B------:R-:W4:Y:S04]  /*0100*/  LDG.E.CONSTANT R24, desc[UR4][R2.64+0x100] ;  /* 0x0001000402187981 */ /* 0x000f28000c1e9900 */
[----:B------:R-:W5:Y:S04]  /*0110*/  LDG.E.CONSTANT R18, desc[UR4][R4.64+0x180] ;  /* 0x0001800404127981 */ /* 0x000f68000c1e9900 */
        /* <DEDUP_REMOVED lines=12> */
[----:B------:R-:W5:Y:S01]  /*01e0*/  LDG.E.CONSTANT R27, desc[UR4][R2.64+0x780] ;  /* 0x00078004021b7981 */ /* 0x000f62000c1e9900 */
[----:B--2---:R-:W-:-:S03]  /*01f0*/  FFMA R0, R0, R13, RZ ;  /* 0x0000000d00007223 */ /* 0x004fc600000000ff */
[----:B------:R-:W2:Y:S01]  /*0200*/  LDG.E.CONSTANT R13, desc[UR4][R2.64+0x500] ;  /* 0x00050004020d7981 */ /* 0x000ea2000c1e9900 */
[----:B---3--:R-:W-:-:S03]  /*0210*/  FFMA R0, R15, R14, R0 ;  /* 0x0000000e0f007223 */ /* 0x008fc60000000000 */
[----:B------:R-:W3:Y:S04]  /*0220*/  LDG.E.CONSTANT R14, desc[UR4][R4.64+0x480] ;  /* 0x00048004040e7981 */ /* 0x000ee8000c1e9900 */
[----:B------:R-:W3:Y:S01]  /*0230*/  LDG.E.CONSTANT R15, desc[UR4][R2.64+0x480] ;  /* 0x00048004020f7981 */ /* 0x000ee2000c1e9900 */
[----:B----4-:R-:W-:-:S03]  /*0240*/  FFMA R25, R25, R24, R0 ;  /* 0x0000001819197223 */ /* 0x010fc60000000000 */
[----:B------:R-:W2:Y:S01]  /*0250*/  LDG.E.CONSTANT R0, desc[UR4][R4.64+0x500] ;  /* 0x0005000404007981 */ /* 0x000ea2000c1e9900 */
[----:B-----5:R-:W-:-:S03]  /*0260*/  FFMA R25, R18, R19, R25 ;  /* 0x0000001312197223 */ /* 0x020fc60000000019 */
[----:B------:R-:W4:Y:S04]  /*0270*/  LDG.E.CONSTANT R18, desc[UR4][R4.64+0x580] ;  /* 0x0005800404127981 */ /* 0x000f28000c1e9900 */
[----:B------:R-:W4:Y:S01]  /*0280*/  LDG.E.CONSTANT R19, desc[UR4][R2.64+0x580] ;  /* 0x0005800402137981 */ /* 0x000f22000c1e9900 */
[----:B------:R-:W-:-:S03]  /*0290*/  FFMA R24, R22, R23, R25 ;  /* 0x0000001716187223 */ /* 0x000fc60000000019 */
[----:B------:R-:W5:Y:S04]  /*02a0*/  LDG.E.CONSTANT R22, desc[UR4][R4.64+0x600] ;  /* 0x0006000404167981 */ /* 0x000f68000c1e9900 */
[----:B------:R-:W5:Y:S01]  /*02b0*/  LDG.E.CONSTANT R23, desc[UR4][R2.64+0x600] ;  /* 0x0006000402177981 */ /* 0x000f62000c1e9900 */
[----:B------:R-:W-:-:S03]  /*02c0*/  FFMA R28, R21, R20, R24 ;  /* 0x00000014151c7223 */ /* 0x000fc60000000018 */
[----:B------:R-:W5:Y:S04]  /*02d0*/  LDG.E.CONSTANT R24, desc[UR4][R4.64+0x680] ;  /* 0x0006800404187981 */ /* 0x000f68000c1e9900 */
[----:B------:R-:W5:Y:S04]  /*02e0*/  LDG.E.CONSTANT R25, desc[UR4][R2.64+0x680] ;  /* 0x0006800402197981 */ /* 0x000f68000c1e9900 */
[----:B------:R-:W5:Y:S04]  /*02f0*/  LDG.E.CONSTANT R20, desc[UR4][R4.64+0x700] ;  /* 0x0007000404147981 */ /* 0x000f68000c1e9900 */
[----:B------:R-:W5:Y:S01]  /*0300*/  LDG.E.CONSTANT R21, desc[UR4][R2.64+0x700] ;  /* 0x0007000402157981 */ /* 0x000f62000c1e9900 */
[----:B------:R-:W-:-:S04]  /*0310*/  FFMA R12, R11, R12, R28 ;  /* 0x0000000c0b0c7223 */ /* 0x000fc8000000001c */
[----:B------:R-:W-:-:S04]  /*0320*/  FFMA R9, R9, R10, R12 ;  /* 0x0000000a09097223 */ /* 0x000fc8000000000c */
[----:B------:R-:W-:Y:S01]  /*0330*/  FFMA R9, R16, R17, R9 ;  /* 0x0000001110097223 */ /* 0x000fe20000000009 */
[----:B------:R-:W-:-:S03]  /*0340*/  ISETP.NE.AND P0, PT, R8, RZ, PT ;  /* 0x000000ff0800720c */ /* 0x000fc60003f05270 */
[----:B---3--:R-:W-:-:S04]  /*0350*/  FFMA R9, R14, R15, R9 ;  /* 0x0000000f0e097223 */ /* 0x008fc80000000009 */
[----:B--2---:R-:W-:-:S04]  /*0360*/  FFMA R9, R0, R13, R9 ;  /* 0x0000000d00097223 */ /* 0x004fc80000000009 */
[----:B----4-:R-:W-:-:S04]  /*0370*/  FFMA R9, R18, R19, R9 ;  /* 0x0000001312097223 */ /* 0x010fc80000000009 */
[----:B-----5:R-:W-:-:S04]  /*0380*/  FFMA R9, R22, R23, R9 ;  /* 0x0000001716097223 */ /* 0x020fc80000000009 */
[----:B------:R-:W-:Y:S01]  /*0390*/  FFMA R9, R24, R25, R9 ;  /* 0x0000001918097223 */ /* 0x000fe20000000009 */
[----:B------:R-:W-:-:S03]  /*03a0*/  VOTE.ANY R0, PT, PT ;  /* 0x0000000000007806 */ /* 0x000fc600038e0100 */
[----:B------:R-:W-:-:S04]  /*03b0*/  FFMA R9, R20, R21, R9 ;  /* 0x0000001514097223 */ /* 0x000fc80000000009 */
[----:B------:R-:W-:-:S05]  /*03c0*/  FFMA R9, R26, R27, R9 ;  /* 0x0000001b1a097223 */ /* 0x000fca0000000009 */
[----:B------:R-:W0:Y:S02]  /*03d0*/  SHFL.DOWN PT, R2, R9, 0x10, 0x1f ;  /* 0x0a001f0009027f89 */ /* 0x000e2400000e0000 */
[----:B0-----:R-:W-:-:S05]  /*03e0*/  FADD R3, R9, R2 ;  /* 0x0000000209037221 */ /* 0x001fca0000000000 */
[----:B------:R-:W0:Y:S02]  /*03f0*/  SHFL.DOWN PT, R2, R3, 0x8, 0x1f ;  /* 0x09001f0003027f89 */ /* 0x000e2400000e0000 */
[----:B0-----:R-:W-:-:S05]  /*0400*/  FADD R5, R3, R2 ;  /* 0x0000000203057221 */ /* 0x001fca0000000000 */
[----:B------:R-:W0:Y:S02]  /*0410*/  SHFL.DOWN PT, R2, R5, 0x4, 0x1f ;  /* 0x08801f0005027f89 */ /* 0x000e2400000e0000 */
[----:B0-----:R-:W-:-:S05]  /*0420*/  FADD R11, R5, R2 ;  /* 0x00000002050b7221 */ /* 0x001fca0000000000 */
[----:B------:R-:W0:Y:S02]  /*0430*/  SHFL.DOWN PT, R2, R11, 0x2, 0x1f ;  /* 0x08401f000b027f89 */ /* 0x000e2400000e0000 */
[----:B0-----:R-:W-:-:S05]  /*0440*/  FADD R13, R11, R2 ;  /* 0x000000020b0d7221 */ /* 0x001fca0000000000 */
[----:B------:R-:W0:Y:S02]  /*0450*/  SHFL.DOWN PT, R2, R13, 0x1, 0x1f ;  /* 0x08201f000d027f89 */ /* 0x000e2400000e0000 */
[----:B0-----:R-:W-:-:S06]  /*0460*/  FADD R15, R13, R2 ;  /* 0x000000020d0f7221 */ /* 0x001fcc0000000000 */
[----:B------:R-:W0:Y:S01]  /*0470*/  SHFL.IDX PT, R15, R15, RZ, 0x1f ;  /* 0x00001fff0f0f7589 */ /* 0x000e2200000e0000 */
[----:B------:R-:W-:Y:S05]  /*0480*/  @P0 EXIT ;  /* 0x000000000000094d */ /* 0x000fea0003800000 */
[----:B------:R-:W1:Y:S01]  /*0490*/  LDC.64 R2, c[0x0][0x390] ;  /* 0x0000e400ff027b82 */ /* 0x000e620000000a00 */
[----:B------:R-:W-:-:S05]  /*04a0*/  LEA R7, R6, R7, 0xb ;  /* 0x0000000706077211 */ /* 0x000fca00078e58ff */
[----:B-1----:R-:W-:-:S05]  /*04b0*/  IMAD.WIDE.U32 R2, R7, 0x4, R2 ;  /* 0x0000000407027825 */ /* 0x002fca00078e0002 */
[----:B0-----:R-:W-:Y:S01]  /*04c0*/  STG.E desc[UR4][R2.64], R15 ;  /* 0x0000000f02007986 */ /* 0x001fe2000c101904 */
[----:B------:R-:W-:Y:S05]  /*04d0*/  EXIT ;  /* 0x000000000000794d */ /* 0x000fea0003800000 */
.L_x_0:
[----:B------:R-:W-:-:S00]  /*04e0*/  BRA `(.L_x_0) ;  /* 0xfffffffc00fc7947 */ /* 0x000fc0000383ffff */
[----:B------:R-:W-:-:S00]  /*04f0*/  NOP ;  /* 0x0000000000007918 */ /* 0x000fc00000000000 */
        /* <DEDUP_REMOVED lines=8> */
.L_x_1:


//--------------------- .nv.shared.reserved.0     --------------------------
	.section	.nv.shared.reserved.0,"aw",@nobits
	.weak		__nv_reservedSMEM_offset_0_alias
	.size		__nv_reservedSMEM_offset_0_alias, 0, 64
	.other		__nv_reservedSMEM_offset_0_alias,@"STO_CUDA_RESERVED_SHARED STV_DEFAULT"
__nv_reservedSMEM_offset_0_alias:
	.zero		0
	.zero		64


//--------------------- .nv.constant0.default_function_kernel0 --------------------------
	.section	.nv.constant0.default_function_kernel0,"a",@progbits
	.sectionflags	@""
	.align	4
.nv.constant0.default_function_kernel0:
	.zero		920


//--------------------- SYMBOLS --------------------------

	.type		.nv.reservedSmem.offset0,@object
	.size		.nv.reservedSmem.offset0,0x4
